	.headerflags	@"EF_CUDA_TEXMODE_UNIFIED EF_CUDA_64BIT_ADDRESS EF_CUDA_ACCELERATORS EF_CUDA_SM90 EF_CUDA_VIRTUAL_SM(EF_CUDA_SM90)"
	.elftype	@"ET_EXEC"


//--------------------- .nv.info                  --------------------------
	.section	.nv.info,"",@"SHT_CUDA_INFO"
	.align	4


	//----- nvinfo : EIATTR_REGCOUNT
	.align		4
        /*0000*/ 	.byte	0x04, 0x2f
        /*0002*/ 	.short	(.L_3 - .L_2)
	.align		4
.L_2:
        /*0004*/ 	.word	index@(triton_poi_fused__native_batch_norm_legit_no_training_add_relu_10)
        /*0008*/ 	.word	0x0000002c


	//----- nvinfo : EIATTR_MIN_STACK_SIZE
	.align		4
.L_3:
        /*000c*/ 	.byte	0x04, 0x12
        /*000e*/ 	.short	(.L_5 - .L_4)
	.align		4
.L_4:
        /*0010*/ 	.word	index@(triton_poi_fused__native_batch_norm_legit_no_training_add_relu_10)
        /*0014*/ 	.word	0x00000000


	//----- nvinfo : EIATTR_FRAME_SIZE
	.align		4
.L_5:
        /*0018*/ 	.byte	0x04, 0x11
        /*001a*/ 	.short	(.L_7 - .L_6)
	.align		4
.L_6:
        /*001c*/ 	.word	index@(triton_poi_fused__native_batch_norm_legit_no_training_add_relu_10)
        /*0020*/ 	.word	0x00000000


	//----- nvinfo : EIATTR_MIN_STACK_SIZE
	.align		4
.L_7:
        /*0024*/ 	.byte	0x04, 0x12
        /*0026*/ 	.short	(.L_9 - .L_8)
	.align		4
.L_8:
        /*0028*/ 	.word	index@(triton_poi_fused__native_batch_norm_legit_no_training_add_relu_10)
        /*002c*/ 	.word	0x00000000
.L_9:


//--------------------- .nv.info.triton_poi_fused__native_batch_norm_legit_no_training_add_relu_10 --------------------------
	.section	.nv.info.triton_poi_fused__native_batch_norm_legit_no_training_add_relu_10,"",@"SHT_CUDA_INFO"
	.sectionflags	@""
	.align	4


	//----- nvinfo : EIATTR_CUDA_API_VERSION
	.align		4
        /*0000*/ 	.byte	0x04, 0x37
        /*0002*/ 	.short	(.L_11 - .L_10)
.L_10:
        /*0004*/ 	.word	0x0000007c


	//----- nvinfo : EIATTR_KPARAM_INFO
	.align		4
.L_11:
        /*0008*/ 	.byte	0x04, 0x17
        /*000a*/ 	.short	(.L_13 - .L_12)
.L_12:
        /*000c*/ 	.word	0x00000000
        /*0010*/ 	.short	0x0009
        /*0012*/ 	.short	0x0044
        /*0014*/ 	.byte	0x00, 0xf0, 0x11, 0x00


	//----- nvinfo : EIATTR_KPARAM_INFO
	.align		4
.L_13:
        /*0018*/ 	.byte	0x04, 0x17
        /*001a*/ 	.short	(.L_15 - .L_14)
.L_14:
        /*001c*/ 	.word	0x00000000
        /*0020*/ 	.short	0x0008
        /*0022*/ 	.short	0x0040
        /*0024*/ 	.byte	0x00, 0xf0, 0x11, 0x00


	//----- nvinfo : EIATTR_KPARAM_INFO
	.align		4
.L_15:
        /*0028*/ 	.byte	0x04, 0x17
        /*002a*/ 	.short	(.L_17 - .L_16)
.L_16:
        /*002c*/ 	.word	0x00000000
        /*0030*/ 	.short	0x0007
        /*0032*/ 	.short	0x0038
        /*0034*/ 	.byte	0x00, 0xf4, 0x21, 0x00


	//----- nvinfo : EIATTR_KPARAM_INFO
	.align		4
.L_17:
        /*0038*/ 	.byte	0x04, 0x17
        /*003a*/ 	.short	(.L_19 - .L_18)
.L_18:
        /*003c*/ 	.word	0x00000000
        /*0040*/ 	.short	0x0006
        /*0042*/ 	.short	0x0030
        /*0044*/ 	.byte	0x00, 0xf4, 0x21, 0x00


	//----- nvinfo : EIATTR_KPARAM_INFO
	.align		4
.L_19:
        /*0048*/ 	.byte	0x04, 0x17
        /*004a*/ 	.short	(.L_21 - .L_20)
.L_20:
        /*004c*/ 	.word	0x00000000
        /*0050*/ 	.short	0x0005
        /*0052*/ 	.short	0x0028
        /*0054*/ 	.byte	0x00, 0xf4, 0x21, 0x00


	//----- nvinfo : EIATTR_KPARAM_INFO
	.align		4
.L_21:
        /*0058*/ 	.byte	0x04, 0x17
        /*005a*/ 	.short	(.L_23 - .L_22)
.L_22:
        /*005c*/ 	.word	0x00000000
        /*0060*/ 	.short	0x0004
        /*0062*/ 	.short	0x0020
        /*0064*/ 	.byte	0x00, 0xf4, 0x21, 0x00


	//----- nvinfo : EIATTR_KPARAM_INFO
	.align		4
.L_23:
        /*0068*/ 	.byte	0x04, 0x17
        /*006a*/ 	.short	(.L_25 - .L_24)
.L_24:
        /*006c*/ 	.word	0x00000000
        /*0070*/ 	.short	0x0003
        /*0072*/ 	.short	0x0018
        /*0074*/ 	.byte	0x00, 0xf4, 0x21, 0x00


	//----- nvinfo : EIATTR_KPARAM_INFO
	.align		4
.L_25:
        /*0078*/ 	.byte	0x04, 0x17
        /*007a*/ 	.short	(.L_27 - .L_26)
.L_26:
        /*007c*/ 	.word	0x00000000
        /*0080*/ 	.short	0x0002
        /*0082*/ 	.short	0x0010
        /*0084*/ 	.byte	0x00, 0xf4, 0x21, 0x00


	//----- nvinfo : EIATTR_KPARAM_INFO
	.align		4
.L_27:
        /*0088*/ 	.byte	0x04, 0x17
        /*008a*/ 	.short	(.L_29 - .L_28)
.L_28:
        /*008c*/ 	.word	0x00000000
        /*0090*/ 	.short	0x0001
        /*0092*/ 	.short	0x0008
        /*0094*/ 	.byte	0x00, 0xf4, 0x21, 0x00


	//----- nvinfo : EIATTR_KPARAM_INFO
	.align		4
.L_29:
        /*0098*/ 	.byte	0x04, 0x17
        /*009a*/ 	.short	(.L_31 - .L_30)
.L_30:
        /*009c*/ 	.word	0x00000000
        /*00a0*/ 	.short	0x0000
        /*00a2*/ 	.short	0x0000
        /*00a4*/ 	.byte	0x00, 0xf4, 0x21, 0x00


	//----- nvinfo : EIATTR_SPARSE_MMA_MASK
	.align		4
.L_31:
        /*00a8*/ 	.byte	0x03, 0x50
        /*00aa*/ 	.short	0x0000


	//----- nvinfo : EIATTR_MAXREG_COUNT
	.align		4
        /*00ac*/ 	.byte	0x03, 0x1b
        /*00ae*/ 	.short	0x00ff


	//----- nvinfo : EIATTR_EXIT_INSTR_OFFSETS
	.align		4
        /*00b0*/ 	.byte	0x04, 0x1c
        /*00b2*/ 	.short	(.L_33 - .L_32)


	//   ....[0]....
.L_32:
        /*00b4*/ 	.word	0x000019c0


	//   ....[1]....
        /*00b8*/ 	.word	0x00001a00


	//----- nvinfo : EIATTR_REQNTID
	.align		4
.L_33:
        /*00bc*/ 	.byte	0x04, 0x10
        /*00be*/ 	.short	(.L_35 - .L_34)
.L_34:
        /*00c0*/ 	.word	0x00000100
        /*00c4*/ 	.word	0x00000001
        /*00c8*/ 	.word	0x00000001


	//----- nvinfo : EIATTR_CBANK_PARAM_SIZE
	.align		4
.L_35:
        /*00cc*/ 	.byte	0x03, 0x19
        /*00ce*/ 	.short	0x0048


	//----- nvinfo : EIATTR_PARAM_CBANK
	.align		4
        /*00d0*/ 	.byte	0x04, 0x0a
        /*00d2*/ 	.short	(.L_37 - .L_36)
	.align		4
.L_36:
        /*00d4*/ 	.word	index@(.nv.constant0.triton_poi_fused__native_batch_norm_legit_no_training_add_relu_10)
        /*00d8*/ 	.short	0x0210
        /*00da*/ 	.short	0x0048


	//----- nvinfo : EIATTR_SW_WAR
	.align		4
.L_37:
        /*00dc*/ 	.byte	0x04, 0x36
        /*00de*/ 	.short	(.L_39 - .L_38)
.L_38:
        /*00e0*/ 	.word	0x00000008
.L_39:


//--------------------- .nv.callgraph             --------------------------
	.section	.nv.callgraph,"",@"SHT_CUDA_CALLGRAPH"
	.align	4
	.sectionentsize	8
	.align		4
        /*0000*/ 	.word	0x00000000
	.align		4
        /*0004*/ 	.word	0xffffffff
	.align		4
        /*0008*/ 	.word	0x00000000
	.align		4
        /*000c*/ 	.word	0xfffffffe
	.align		4
        /*0010*/ 	.word	0x00000000
	.align		4
        /*0014*/ 	.word	0xfffffffd
	.align		4
        /*0018*/ 	.word	0x00000000
	.align		4
        /*001c*/ 	.word	0xfffffffc


//--------------------- .nv.constant4             --------------------------
	.section	.nv.constant4,"a",@progbits
	.align	8
	.align		8
.nv.constant4:
        /*0000*/ 	.dword	_$_str
	.align		8
        /*0008*/ 	.dword	_$_str_$_2


//--------------------- .text.triton_poi_fused__native_batch_norm_legit_no_training_add_relu_10 --------------------------
	.section	.text.triton_poi_fused__native_batch_norm_legit_no_training_add_relu_10,"ax",@progbits
	.sectionflags	@"SHF_BARRIERS=1"
	.align	128
        .global         triton_poi_fused__native_batch_norm_legit_no_training_add_relu_10
        .type           triton_poi_fused__native_batch_norm_legit_no_training_add_relu_10,@function
        .size           triton_poi_fused__native_batch_norm_legit_no_training_add_relu_10,(.L_x_1 - triton_poi_fused__native_batch_norm_legit_no_training_add_relu_10)
        .other          triton_poi_fused__native_batch_norm_legit_no_training_add_relu_10,@"STO_CUDA_ENTRY STV_DEFAULT"
triton_poi_fused__native_batch_norm_legit_no_training_add_relu_10:
.text.triton_poi_fused__native_batch_norm_legit_no_training_add_relu_10:
[----:B------:R-:W0:Y:S01]  /*0000*/  LDC R1, c[0x0][0x28] ;  /* 0x00000a00ff017b82 */ /* 0x000e220000000800 */
[----:B------:R-:W1:Y:S07]  /*0010*/  S2R R33, SR_CTAID.Y ;  /* 0x0000000000217919 */ /* 0x000e6e0000002600 */
[----:B------:R-:W2:Y:S01]  /*0020*/  LDC.64 R20, c[0x0][0x210] ;  /* 0x00008400ff147b82 */ /* 0x000ea20000000a00 */
[----:B------:R-:W-:Y:S01]  /*0030*/  ULDC.64 UR6, c[0x0][0x208] ;  /* 0x0000820000067ab9 */ /* 0x000fe20000000a00 */
[----:B------:R-:W-:Y:S01]  /*0040*/  CS2R R8, SRZ ;  /* 0x0000000000087805 */ /* 0x000fe2000001ff00 */
[----:B------:R-:W3:Y:S01]  /*0050*/  S2R R32, SR_TID.X ;  /* 0x0000000000207919 */ /* 0x000ee20000002100 */
[----:B------:R-:W4:Y:S04]  /*0060*/  S2R R29, SR_CTAID.X ;  /* 0x00000000001d7919 */ /* 0x000f280000002500 */
[----:B------:R-:W5:Y:S08]  /*0070*/  LDC.64 R24, c[0x0][0x218] ;  /* 0x00008600ff187b82 */ /* 0x000f700000000a00 */
[----:B------:R-:W2:Y:S01]  /*0080*/  LDC.64 R34, c[0x0][0x220] ;  /* 0x00008800ff227b82 */ /* 0x000ea20000000a00 */
[----:B------:R-:W-:-:S02]  /*0090*/  CS2R R14, SRZ ;  /* 0x00000000000e7805 */ /* 0x000fc4000001ff00 */
[----:B------:R-:W-:-:S05]  /*00a0*/  CS2R R16, SRZ ;  /* 0x0000000000107805 */ /* 0x000fca000001ff00 */
[----:B------:R-:W2:Y:S01]  /*00b0*/  LDC.64 R38, c[0x0][0x230] ;  /* 0x00008c00ff267b82 */ /* 0x000ea20000000a00 */
[----:B-1----:R-:W-:Y:S02]  /*00c0*/  IMAD.SHL.U32 R33, R33, 0x10, RZ ;  /* 0x0000001021217824 */ /* 0x002fe400078e00ff */
[C---:B---3--:R-:W-:Y:S01]  /*00d0*/  IMAD.SHL.U32 R26, R32.reuse, 0x4, RZ ;  /* 0x00000004201a7824 */ /* 0x048fe200078e00ff */
[----:B------:R-:W-:Y:S02]  /*00e0*/  SHF.R.U32.HI R2, RZ, 0x2, R32 ;  /* 0x00000002ff027819 */ /* 0x000fe40000011620 */
[----:B------:R-:W-:Y:S02]  /*00f0*/  LOP3.LUT R0, R32, 0xc0, RZ, 0xc0, !PT ;  /* 0x000000c020007812 */ /* 0x000fe400078ec0ff */
[----:B------:R-:W-:Y:S02]  /*0100*/  LOP3.LUT R31, R33, 0xc, R26, 0xf8, !PT ;  /* 0x0000000c211f7812 */ /* 0x000fe400078ef81a */
[----:B------:R-:W-:-:S02]  /*0110*/  SGXT.U32 R2, R2, 0x4 ;  /* 0x000000040202781a */ /* 0x000fc40000000000 */
[----:B------:R-:W-:Y:S01]  /*0120*/  SHF.R.U32.HI R3, RZ, 0x2, R0 ;  /* 0x00000002ff037819 */ /* 0x000fe20000011600 */
[----:B----4-:R-:W-:Y:S01]  /*0130*/  IMAD.SHL.U32 R0, R29, 0x100, RZ ;  /* 0x000001001d007824 */ /* 0x010fe200078e00ff */
[----:B------:R-:W-:Y:S02]  /*0140*/  SHF.R.S32.HI R4, RZ, 0x1f, R31 ;  /* 0x0000001fff047819 */ /* 0x000fe4000001141f */
[----:B------:R-:W-:Y:S02]  /*0150*/  LOP3.LUT R3, R3, R2, RZ, 0xfc, !PT ;  /* 0x0000000203037212 */ /* 0x000fe400078efcff */
[----:B------:R-:W-:Y:S02]  /*0160*/  LEA.HI R4, R4, R31, RZ, 0x4 ;  /* 0x0000001f04047211 */ /* 0x000fe400078f20ff */
[----:B------:R-:W-:Y:S02]  /*0170*/  LOP3.LUT R28, R0, R3, RZ, 0xfc, !PT ;  /* 0x00000003001c7212 */ /* 0x000fe400078efcff */
[----:B------:R-:W-:-:S02]  /*0180*/  LOP3.LUT R2, R0, 0x40, R3, 0xfe, !PT ;  /* 0x0000004000027812 */ /* 0x000fc400078efe03 */
[----:B------:R-:W-:Y:S02]  /*0190*/  LOP3.LUT R12, R0, 0x80, R3, 0xfe, !PT ;  /* 0x00000080000c7812 */ /* 0x000fe400078efe03 */
[----:B------:R-:W-:Y:S01]  /*01a0*/  LOP3.LUT R0, R0, 0xc0, R3, 0xfe, !PT ;  /* 0x000000c000007812 */ /* 0x000fe200078efe03 */
[C---:B------:R-:W-:Y:S01]  /*01b0*/  IMAD.SHL.U32 R3, R4.reuse, 0x100, RZ ;  /* 0x0000010004037824 */ /* 0x040fe200078e00ff */
[----:B------:R-:W-:Y:S02]  /*01c0*/  LOP3.LUT R6, R4, 0xfffffff0, RZ, 0xc0, !PT ;  /* 0xfffffff004067812 */ /* 0x000fe400078ec0ff */
[----:B------:R-:W-:Y:S02]  /*01d0*/  CS2R R4, SRZ ;  /* 0x0000000000047805 */ /* 0x000fe4000001ff00 */
[----:B------:R-:W-:Y:S02]  /*01e0*/  ISETP.GE.AND P0, PT, R31, 0x40, PT ;  /* 0x000000401f00780c */ /* 0x000fe40003f06270 */
[----:B------:R-:W-:Y:S01]  /*01f0*/  LOP3.LUT R10, R3, 0xfffff000, RZ, 0xc0, !PT ;  /* 0xfffff000030a7812 */ /* 0x000fe200078ec0ff */
[----:B------:R-:W-:Y:S01]  /*0200*/  IMAD.IADD R31, R31, 0x1, -R6 ;  /* 0x000000011f1f7824 */ /* 0x000fe200078e0a06 */
[----:B------:R-:W-:-:S02]  /*0210*/  ISETP.LT.AND P4, PT, R28, 0x100, !P0 ;  /* 0x000001001c00780c */ /* 0x000fc40004781270 */
[----:B------:R-:W-:Y:S02]  /*0220*/  CS2R R6, SRZ ;  /* 0x0000000000067805 */ /* 0x000fe4000001ff00 */
[----:B------:R-:W-:Y:S01]  /*0230*/  ISETP.LT.AND P2, PT, R12, 0x100, !P0 ;  /* 0x000001000c00780c */ /* 0x000fe20004741270 */
[----:B------:R-:W-:Y:S01]  /*0240*/  IMAD.IADD R13, R31, 0x1, R10 ;  /* 0x000000011f0d7824 */ /* 0x000fe200078e020a */
[----:B------:R-:W-:Y:S02]  /*0250*/  ISETP.LT.AND P1, PT, R0, 0x100, !P0 ;  /* 0x000001000000780c */ /* 0x000fe40004721270 */
[----:B------:R-:W-:Y:S01]  /*0260*/  ISETP.LT.AND P3, PT, R2, 0x100, !P0 ;  /* 0x000001000200780c */ /* 0x000fe20004761270 */
[--C-:B------:R-:W-:Y:S01]  /*0270*/  IMAD R28, R28, 0x10, R13.reuse ;  /* 0x000000101c1c7824 */ /* 0x100fe200078e020d */
[----:B------:R-:W-:Y:S01]  /*0280*/  LOP3.LUT R26, R26, 0xfc, RZ, 0xc0, !PT ;  /* 0x000000fc1a1a7812 */ /* 0x000fe200078ec0ff */
[----:B------:R-:W-:Y:S01]  /*0290*/  IMAD R3, R2, 0x10, R13 ;  /* 0x0000001002037824 */ /* 0x000fe200078e020d */
[----:B------:R-:W-:Y:S01]  /*02a0*/  CS2R R10, SRZ ;  /* 0x00000000000a7805 */ /* 0x000fe2000001ff00 */
[----:B--2---:R-:W-:Y:S01]  /*02b0*/  IMAD.WIDE R18, R28, 0x4, R20 ;  /* 0x000000041c127825 */ /* 0x004fe200078e0214 */
[----:B------:R-:W-:-:S03]  /*02c0*/  P2R R30, PR, RZ, 0x10 ;  /* 0x00000010ff1e7803 */ /* 0x000fc60000000000 */
[--C-:B------:R-:W-:Y:S01]  /*02d0*/  IMAD R2, R12, 0x10, R13.reuse ;  /* 0x000000100c027824 */ /* 0x100fe200078e020d */
[----:B------:R1:W2:Y:S01]  /*02e0*/  @P4 LDG.E.EL.128 R4, desc[UR6][R18.64] ;  /* 0x0000000612044981 */ /* 0x0002a2000c2e1d00 */
[----:B------:R-:W-:Y:S01]  /*02f0*/  IMAD R0, R0, 0x10, R13 ;  /* 0x0000001000007824 */ /* 0x000fe200078e020d */
[----:B------:R-:W-:Y:S01]  /*0300*/  CS2R R12, SRZ ;  /* 0x00000000000c7805 */ /* 0x000fe2000001ff00 */
[----:B------:R-:W-:-:S04]  /*0310*/  IMAD.WIDE R36, R3, 0x4, R20 ;  /* 0x0000000403247825 */ /* 0x000fc800078e0214 */
[----:B------:R-:W-:-:S04]  /*0320*/  IMAD.WIDE R22, R2, 0x4, R20 ;  /* 0x0000000402167825 */ /* 0x000fc800078e0214 */
[----:B-----5:R-:W-:Y:S01]  /*0330*/  IMAD.WIDE R24, R31, 0x4, R24 ;  /* 0x000000041f187825 */ /* 0x020fe200078e0218 */
[----:B-1----:R-:W-:Y:S01]  /*0340*/  CS2R R18, SRZ ;  /* 0x0000000000127805 */ /* 0x002fe2000001ff00 */
[----:B------:R1:W3:Y:S02]  /*0350*/  @P2 LDG.E.EL.128 R12, desc[UR6][R22.64] ;  /* 0x00000006160c2981 */ /* 0x0002e4000c2e1d00 */
[----:B------:R-:W-:Y:S01]  /*0360*/  IMAD.WIDE R20, R0, 0x4, R20 ;  /* 0x0000000400147825 */ /* 0x000fe200078e0214 */
[----:B------:R-:W-:Y:S01]  /*0370*/  PRMT R29, R26, 0x6540, R29 ;  /* 0x000065401a1d7816 */ /* 0x000fe2000000001d */
[----:B------:R-:W4:Y:S04]  /*0380*/  @P3 LDG.E.EL.128 R8, desc[UR6][R36.64] ;  /* 0x0000000624083981 */ /* 0x000f28000c2e1d00 */
[----:B------:R5:W2:Y:S01]  /*0390*/  @P1 LDG.E.EL.128 R16, desc[UR6][R20.64] ;  /* 0x0000000614101981 */ /* 0x000aa2000c2e1d00 */
[----:B-1----:R-:W-:-:S02]  /*03a0*/  CS2R R22, SRZ ;  /* 0x0000000000167805 */ /* 0x002fc4000001ff00 */
[----:B------:R-:W-:Y:S02]  /*03b0*/  CS2R R26, SRZ ;  /* 0x00000000001a7805 */ /* 0x000fe4000001ff00 */
[----:B0----5:R-:W-:Y:S01]  /*03c0*/  CS2R R20, SRZ ;  /* 0x0000000000147805 */ /* 0x021fe2000001ff00 */
[----:B------:R-:W-:-:S05]  /*03d0*/  IMAD.WIDE R34, R31, 0x4, R34 ;  /* 0x000000041f227825 */ /* 0x000fca00078e0222 */
[----:B------:R0:W4:Y:S02]  /*03e0*/  @!P0 LDG.E.EL.128 R20, desc[UR6][R24.64] ;  /* 0x0000000618148981 */ /* 0x000124000c2e1d00 */
[----:B0-----:R-:W-:-:S06]  /*03f0*/  CS2R R24, SRZ ;  /* 0x0000000000187805 */ /* 0x001fcc000001ff00 */
[----:B------:R-:W5:Y:S01]  /*0400*/  @!P0 LDG.E.EL.128 R24, desc[UR6][R34.64] ;  /* 0x0000000622188981 */ /* 0x000f62000c2e1d00 */
[----:B------:R-:W-:-:S04]  /*0410*/  IMAD.WIDE R38, R31, 0x4, R38 ;  /* 0x000000041f267825 */ /* 0x000fc800078e0226 */
[----:B-----5:R-:W-:-:S04]  /*0420*/  FADD R37, R24, 9.9999997473787516356e-06 ;  /* 0x3727c5ac18257421 */ /* 0x020fc80000000000 */
[----:B------:R-:W0:Y:S01]  /*0430*/  MUFU.SQRT R24, R37 ;  /* 0x0000002500187308 */ /* 0x000e220000002000 */
[----:B------:R-:W-:-:S07]  /*0440*/  FADD R25, R25, 9.9999997473787516356e-06 ;  /* 0x3727c5ac19197421 */ /* 0x000fce0000000000 */
[----:B------:R-:W1:Y:S01]  /*0450*/  MUFU.SQRT R34, R25 ;  /* 0x0000001900227308 */ /* 0x000e620000002000 */
[----:B------:R-:W-:Y:S01]  /*0460*/  FADD R36, R26, 9.9999997473787516356e-06 ;  /* 0x3727c5ac1a247421 */ /* 0x000fe20000000000 */
[C---:B0-----:R-:W-:Y:S02]  /*0470*/  FSETP.GT.AND P5, PT, R24.reuse, 8.50705917302346158658e+37, PT ;  /* 0x7e8000001800780b */ /* 0x041fe40003fa4000 */
[----:B------:R-:W-:Y:S01]  /*0480*/  FSETP.GEU.AND P4, PT, R24, 1.175494350822287508e-38, PT ;  /* 0x008000001800780b */ /* 0x000fe20003f8e000 */
[----:B------:R-:W-:-:S03]  /*0490*/  IMAD.MOV.U32 R26, RZ, RZ, 0x3e800000 ;  /* 0x3e800000ff1a7424 */ /* 0x000fc600078e00ff */
[----:B------:R-:W0:Y:S02]  /*04a0*/  MUFU.SQRT R36, R36 ;  /* 0x0000002400247308 */ /* 0x000e240000002000 */
[----:B------:R-:W-:-:S05]  /*04b0*/  FSEL R35, R26, 1, P5 ;  /* 0x3f8000001a237808 */ /* 0x000fca0002800000 */
[----:B------:R-:W-:Y:S01]  /*04c0*/  @P5 FMUL R24, R24, 0.25 ;  /* 0x3e80000018185820 */ /* 0x000fe20000400000 */
[----:B-1----:R-:W-:Y:S01]  /*04d0*/  FSETP.GT.AND P5, PT, R34, 8.50705917302346158658e+37, PT ;  /* 0x7e8000002200780b */ /* 0x002fe20003fa4000 */
[----:B------:R-:W-:Y:S02]  /*04e0*/  @!P4 FMUL R35, R35, 16777216 ;  /* 0x4b8000002323c820 */ /* 0x000fe40000400000 */
[----:B------:R-:W-:Y:S01]  /*04f0*/  @!P4 FMUL R24, R24, 16777216 ;  /* 0x4b8000001818c820 */ /* 0x000fe20000400000 */
[----:B------:R-:W-:Y:S01]  /*0500*/  FSETP.GEU.AND P4, PT, R34, 1.175494350822287508e-38, PT ;  /* 0x008000002200780b */ /* 0x000fe20003f8e000 */
[----:B------:R-:W-:Y:S01]  /*0510*/  FADD R27, R27, 9.9999997473787516356e-06 ;  /* 0x3727c5ac1b1b7421 */ /* 0x000fe20000000000 */
[----:B----4-:R-:W-:Y:S01]  /*0520*/  FADD R25, -R20, R8 ;  /* 0x0000000814197221 */ /* 0x010fe20000000100 */
[----:B------:R-:W-:-:S04]  /*0530*/  FSEL R8, R26, 1, P5 ;  /* 0x3f8000001a087808 */ /* 0x000fc80002800000 */
[----:B------:R-:W1:Y:S02]  /*0540*/  MUFU.SQRT R27, R27 ;  /* 0x0000001b001b7308 */ /* 0x000e640000002000 */
[----:B------:R-:W-:Y:S01]  /*0550*/  @P5 FMUL R34, R34, 0.25 ;  /* 0x3e80000022225820 */ /* 0x000fe20000400000 */
[----:B0-----:R-:W-:-:S03]  /*0560*/  FSETP.GT.AND P5, PT, R36, 8.50705917302346158658e+37, PT ;  /* 0x7e8000002400780b */ /* 0x001fc60003fa4000 */
[----:B------:R-:W-:Y:S01]  /*0570*/  @!P4 FMUL R34, R34, 16777216 ;  /* 0x4b8000002222c820 */ /* 0x000fe20000400000 */
[----:B------:R-:W-:Y:S01]  /*0580*/  @!P4 FMUL R8, R8, 16777216 ;  /* 0x4b8000000808c820 */ /* 0x000fe20000400000 */
[----:B------:R-:W-:Y:S01]  /*0590*/  FSETP.GEU.AND P4, PT, R36, 1.175494350822287508e-38, PT ;  /* 0x008000002400780b */ /* 0x000fe20003f8e000 */
[C---:B--2---:R-:W-:Y:S01]  /*05a0*/  FADD R4, -R20.reuse, R4 ;  /* 0x0000000414047221 */ /* 0x044fe20000000100 */
[C---:B---3--:R-:W-:Y:S01]  /*05b0*/  FADD R12, -R20.reuse, R12 ;  /* 0x0000000c140c7221 */ /* 0x048fe20000000100 */
[----:B------:R-:W-:Y:S01]  /*05c0*/  FADD R16, -R20, R16 ;  /* 0x0000001014107221 */ /* 0x000fe20000000100 */
[C---:B------:R-:W-:Y:S01]  /*05d0*/  FADD R20, -R21.reuse, R9 ;  /* 0x0000000915147221 */ /* 0x040fe20000000100 */
[----:B------:R-:W-:Y:S01]  /*05e0*/  FSEL R9, R26, 1, P5 ;  /* 0x3f8000001a097808 */ /* 0x000fe20002800000 */
[C---:B------:R-:W-:Y:S01]  /*05f0*/  FADD R5, -R21.reuse, R5 ;  /* 0x0000000515057221 */ /* 0x040fe20000000100 */
[C---:B------:R-:W-:Y:S01]  /*0600*/  FADD R13, -R21.reuse, R13 ;  /* 0x0000000d150d7221 */ /* 0x040fe20000000100 */
[----:B------:R-:W-:Y:S01]  /*0610*/  FADD R17, -R21, R17 ;  /* 0x0000001115117221 */ /* 0x000fe20000000100 */
[----:B------:R-:W-:Y:S01]  /*0620*/  @P5 FMUL R36, R36, 0.25 ;  /* 0x3e80000024245820 */ /* 0x000fe20000400000 */
[----:B------:R0:W2:Y:S01]  /*0630*/  MUFU.RCP R37, R24 ;  /* 0x0000001800257308 */ /* 0x0000a20000001000 */
[----:B-1----:R-:W-:Y:S01]  /*0640*/  FSETP.GT.AND P5, PT, R27, 8.50705917302346158658e+37, PT ;  /* 0x7e8000001b00780b */ /* 0x002fe20003fa4000 */
[C---:B------:R-:W-:Y:S01]  /*0650*/  FADD R6, -R22.reuse, R6 ;  /* 0x0000000616067221 */ /* 0x040fe20000000100 */
[----:B------:R-:W-:Y:S01]  /*0660*/  FADD R21, -R22, R10 ;  /* 0x0000000a16157221 */ /* 0x000fe20000000100 */
[----:B------:R-:W-:Y:S01]  /*0670*/  @!P4 FMUL R36, R36, 16777216 ;  /* 0x4b8000002424c820 */ /* 0x000fe20000400000 */
[----:B------:R-:W-:Y:S01]  /*0680*/  @!P4 FMUL R9, R9, 16777216 ;  /* 0x4b8000000909c820 */ /* 0x000fe20000400000 */
[C---:B0-----:R-:W-:Y:S01]  /*0690*/  FADD R24, -R22.reuse, R14 ;  /* 0x0000000e16187221 */ /* 0x041fe20000000100 */
[----:B------:R-:W-:Y:S01]  /*06a0*/  FADD R22, -R22, R18 ;  /* 0x0000001216167221 */ /* 0x000fe20000000100 */
[----:B------:R-:W-:Y:S01]  /*06b0*/  FADD R18, -R23, R11 ;  /* 0x0000000b17127221 */ /* 0x000fe20000000100 */
[C---:B------:R-:W-:Y:S01]  /*06c0*/  FSETP.GEU.AND P4, PT, R27.reuse, 1.175494350822287508e-38, PT ;  /* 0x008000001b00780b */ /* 0x040fe20003f8e000 */
[----:B------:R-:W0:Y:S01]  /*06d0*/  LDC.64 R10, c[0x0][0x228] ;  /* 0x00008a00ff0a7b82 */ /* 0x000e220000000a00 */
[----:B------:R-:W-:Y:S03]  /*06e0*/  MUFU.RCP R34, R34 ;  /* 0x0000002200227308 */ /* 0x000fe60000001000 */
[----:B------:R-:W-:-:S05]  /*06f0*/  @P5 FMUL R27, R27, 0.25 ;  /* 0x3e8000001b1b5820 */ /* 0x000fca0000400000 */
[----:B------:R-:W1:Y:S03]  /*0700*/  MUFU.RCP R36, R36 ;  /* 0x0000002400247308 */ /* 0x000e660000001000 */
[----:B------:R-:W-:Y:S01]  /*0710*/  @!P4 FMUL R27, R27, 16777216 ;  /* 0x4b8000001b1bc820 */ /* 0x000fe20000400000 */
[C---:B------:R-:W-:Y:S01]  /*0720*/  FADD R14, -R23.reuse, R7 ;  /* 0x00000007170e7221 */ /* 0x040fe20000000100 */
[C---:B------:R-:W-:Y:S01]  /*0730*/  FADD R15, -R23.reuse, R15 ;  /* 0x0000000f170f7221 */ /* 0x040fe20000000100 */
[----:B------:R-:W-:Y:S02]  /*0740*/  FADD R19, -R23, R19 ;  /* 0x0000001317137221 */ /* 0x000fe40000000100 */
[----:B------:R3:W4:Y:S01]  /*0750*/  MUFU.RCP R23, R27 ;  /* 0x0000001b00177308 */ /* 0x0007220000001000 */
[----:B------:R-:W-:Y:S01]  /*0760*/  FSEL R7, R26, 1, P5 ;  /* 0x3f8000001a077808 */ /* 0x000fe20002800000 */
[----:B--2---:R-:W-:Y:S01]  /*0770*/  FMUL R37, R37, R35 ;  /* 0x0000002325257220 */ /* 0x004fe20000400000 */
[----:B-1----:R-:W-:Y:S01]  /*0780*/  FMUL R26, R36, R9 ;  /* 0x00000009241a7220 */ /* 0x002fe20000400000 */
[----:B---3--:R-:W-:Y:S01]  /*0790*/  FMUL R27, R34, R8 ;  /* 0x00000008221b7220 */ /* 0x008fe20000400000 */
[----:B0-----:R-:W-:Y:S01]  /*07a0*/  IMAD.WIDE R34, R31, 0x4, R10 ;  /* 0x000000041f227825 */ /* 0x001fe200078e020a */
[----:B------:R-:W-:-:S02]  /*07b0*/  CS2R R8, SRZ ;  /* 0x0000000000087805 */ /* 0x000fc4000001ff00 */
[----:B------:R-:W-:Y:S01]  /*07c0*/  CS2R R10, SRZ ;  /* 0x00000000000a7805 */ /* 0x000fe2000001ff00 */
[----:B------:R-:W-:Y:S01]  /*07d0*/  @!P4 FMUL R7, R7, 16777216 ;  /* 0x4b8000000707c820 */ /* 0x000fe20000400000 */
[C---:B------:R-:W-:Y:S01]  /*07e0*/  FMUL R22, R26.reuse, R22 ;  /* 0x000000161a167220 */ /* 0x040fe20000400000 */
[C---:B------:R-:W-:Y:S01]  /*07f0*/  FMUL R24, R26.reuse, R24 ;  /* 0x000000181a187220 */ /* 0x040fe20000400000 */
[C---:B------:R-:W-:Y:S01]  /*0800*/  FMUL R21, R26.reuse, R21 ;  /* 0x000000151a157220 */ /* 0x040fe20000400000 */
[----:B------:R-:W-:Y:S01]  /*0810*/  FMUL R20, R27, R20 ;  /* 0x000000141b147220 */ /* 0x000fe20000400000 */
[----:B------:R0:W2:Y:S01]  /*0820*/  @!P0 LDG.E.EL.128 R8, desc[UR6][R34.64] ;  /* 0x0000000622088981 */ /* 0x0000a2000c2e1d00 */
[----:B----4-:R-:W-:Y:S01]  /*0830*/  FMUL R23, R23, R7 ;  /* 0x0000000717177220 */ /* 0x010fe20000400000 */
[----:B------:R-:W-:Y:S01]  /*0840*/  FMUL R26, R26, R6 ;  /* 0x000000061a1a7220 */ /* 0x000fe20000400000 */
[----:B------:R-:W-:Y:S01]  /*0850*/  CS2R R6, SRZ ;  /* 0x0000000000067805 */ /* 0x000fe2000001ff00 */
[C---:B0-----:R-:W-:Y:S01]  /*0860*/  FMUL R34, R27.reuse, R17 ;  /* 0x000000111b227220 */ /* 0x041fe20000400000 */
[C---:B------:R-:W-:Y:S01]  /*0870*/  FMUL R35, R27.reuse, R13 ;  /* 0x0000000d1b237220 */ /* 0x040fe20000400000 */
[----:B------:R-:W-:Y:S01]  /*0880*/  FMUL R27, R27, R5 ;  /* 0x000000051b1b7220 */ /* 0x000fe20000400000 */
[----:B------:R-:W-:Y:S01]  /*0890*/  FMUL R17, R37, R4 ;  /* 0x0000000425117220 */ /* 0x000fe20000400000 */
[----:B------:R-:W-:-:S06]  /*08a0*/  CS2R R4, SRZ ;  /* 0x0000000000047805 */ /* 0x000fcc000001ff00 */
[----:B------:R0:W2:Y:S01]  /*08b0*/  @!P0 LDG.E.EL.128 R4, desc[UR6][R38.64] ;  /* 0x0000000626048981 */ /* 0x0000a2000c2e1d00 */
[----:B------:R-:W1:Y:S01]  /*08c0*/  S2R R31, SR_TID.X ;  /* 0x00000000001f7919 */ /* 0x000e620000002100 */
[C---:B------:R-:W-:Y:S01]  /*08d0*/  FMUL R13, R37.reuse, R12 ;  /* 0x0000000c250d7220 */ /* 0x040fe20000400000 */
[C---:B------:R-:W-:Y:S01]  /*08e0*/  FMUL R12, R37.reuse, R25 ;  /* 0x00000019250c7220 */ /* 0x040fe20000400000 */
[----:B------:R-:W-:Y:S01]  /*08f0*/  FMUL R16, R37, R16 ;  /* 0x0000001025107220 */ /* 0x000fe20000400000 */
[----:B------:R-:W3:Y:S01]  /*0900*/  S2UR UR5, SR_CgaCtaId ;  /* 0x00000000000579c3 */ /* 0x000ee20000008800 */
[----:B------:R-:W-:-:S04]  /*0910*/  SHF.R.U32.HI R32, RZ, 0x6, R32 ;  /* 0x00000006ff207819 */ /* 0x000fc80000011620 */
[----:B------:R-:W-:Y:S01]  /*0920*/  SGXT.U32 R32, R32, 0x2 ;  /* 0x000000022020781a */ /* 0x000fe20000000000 */
[C---:B------:R-:W-:Y:S01]  /*0930*/  FMUL R14, R23.reuse, R14 ;  /* 0x0000000e170e7220 */ /* 0x040fe20000400000 */
[----:B------:R-:W-:Y:S01]  /*0940*/  FMUL R18, R23, R18 ;  /* 0x0000001217127220 */ /* 0x000fe20000400000 */
[----:B------:R-:W-:Y:S01]  /*0950*/  UMOV UR4, 0x400 ;  /* 0x0000040000047882 */ /* 0x000fe20000000000 */
[----:B0-----:R-:W0:Y:S01]  /*0960*/  LDC.64 R38, c[0x0][0x238] ;  /* 0x00008e00ff267b82 */ /* 0x001e220000000a00 */
[----:B---3--:R-:W-:Y:S01]  /*0970*/  UPRMT UR4, UR5, 0x654, UR4 ;  /* 0x0000065405047896 */ /* 0x008fe20008000004 */
[----:B------:R-:W-:Y:S01]  /*0980*/  ISETP.GE.AND P0, PT, R29, 0x100, PT ;  /* 0x000001001d00780c */ /* 0x000fe20003f06270 */
[-CC-:B--2---:R-:W-:Y:S01]  /*0990*/  FFMA R17, R17, R8.reuse, R4.reuse ;  /* 0x0000000811117223 */ /* 0x184fe20000000004 */
[-CC-:B------:R-:W-:Y:S01]  /*09a0*/  FFMA R12, R12, R8.reuse, R4.reuse ;  /* 0x000000080c0c7223 */ /* 0x180fe20000000004 */
[-CC-:B------:R-:W-:Y:S01]  /*09b0*/  FFMA R13, R13, R8.reuse, R4.reuse ;  /* 0x000000080d0d7223 */ /* 0x180fe20000000004 */
[----:B------:R-:W-:Y:S01]  /*09c0*/  FFMA R4, R16, R8, R4 ;  /* 0x0000000810047223 */ /* 0x000fe20000000004 */
[-CC-:B------:R-:W-:Y:S01]  /*09d0*/  FFMA R25, R27, R9.reuse, R5.reuse ;  /* 0x000000091b197223 */ /* 0x180fe20000000005 */
[-CC-:B------:R-:W-:Y:S01]  /*09e0*/  FFMA R27, R20, R9.reuse, R5.reuse ;  /* 0x00000009141b7223 */ /* 0x180fe20000000005 */
[-CC-:B------:R-:W-:Y:S01]  /*09f0*/  FFMA R8, R35, R9.reuse, R5.reuse ;  /* 0x0000000923087223 */ /* 0x180fe20000000005 */
[----:B------:R-:W-:Y:S01]  /*0a00*/  FFMA R5, R34, R9, R5 ;  /* 0x0000000922057223 */ /* 0x000fe20000000005 */
[----:B-1----:R-:W-:-:S02]  /*0a10*/  LOP3.LUT R9, R31, 0xc0, RZ, 0xc0, !PT ;  /* 0x000000c01f097812 */ /* 0x002fc400078ec0ff */
[----:B------:R-:W-:Y:S02]  /*0a20*/  SHF.R.U32.HI R20, RZ, 0x2, R31 ;  /* 0x00000002ff147819 */ /* 0x000fe4000001161f */
[----:B------:R-:W-:Y:S02]  /*0a30*/  SHF.R.U32.HI R9, RZ, 0x2, R9 ;  /* 0x00000002ff097819 */ /* 0x000fe40000011609 */
[----:B------:R-:W-:Y:S01]  /*0a40*/  SGXT.U32 R20, R20, 0x4 ;  /* 0x000000041414781a */ /* 0x000fe20000000000 */
[-CC-:B------:R-:W-:Y:S01]  /*0a50*/  FFMA R34, R26, R10.reuse, R6.reuse ;  /* 0x0000000a1a227223 */ /* 0x180fe20000000006 */
[--C-:B------:R-:W-:Y:S02]  /*0a60*/  FFMA R24, R24, R10, R6.reuse ;  /* 0x0000000a18187223 */ /* 0x100fe40000000006 */
[----:B------:R-:W-:Y:S01]  /*0a70*/  LOP3.LUT R20, R9, R20, RZ, 0xfc, !PT ;  /* 0x0000001409147212 */ /* 0x000fe200078efcff */
[----:B------:R-:W-:Y:S01]  /*0a80*/  FFMA R9, R21, R10, R6 ;  /* 0x0000000a15097223 */ /* 0x000fe20000000006 */
[----:B------:R-:W-:-:S02]  /*0a90*/  IMAD.SHL.U32 R21, R31, 0x400, RZ ;  /* 0x000004001f157824 */ /* 0x000fc400078e00ff */
[----:B------:R-:W-:Y:S01]  /*0aa0*/  FFMA R10, R22, R10, R6 ;  /* 0x0000000a160a7223 */ /* 0x000fe20000000006 */
[----:B------:R-:W-:Y:S02]  /*0ab0*/  LOP3.LUT R26, R33, R32, RZ, 0xfc, !PT ;  /* 0x00000020211a7212 */ /* 0x000fe400078efcff */
[----:B------:R-:W-:Y:S02]  /*0ac0*/  LOP3.LUT R6, R33, 0x4, R32, 0xfe, !PT ;  /* 0x0000000421067812 */ /* 0x000fe400078efe20 */
[----:B------:R-:W-:Y:S01]  /*0ad0*/  LOP3.LUT R16, R33, 0x8, R32, 0xfe, !PT ;  /* 0x0000000821107812 */ /* 0x000fe200078efe20 */
[C---:B------:R-:W-:Y:S01]  /*0ae0*/  FMUL R22, R23.reuse, R19 ;  /* 0x0000001317167220 */ /* 0x040fe20000400000 */
[----:B------:R-:W-:Y:S01]  /*0af0*/  LOP3.LUT R33, R33, 0xc, R32, 0xfe, !PT ;  /* 0x0000000c21217812 */ /* 0x000fe200078efe20 */
[----:B------:R-:W-:Y:S01]  /*0b00*/  FMUL R32, R23, R15 ;  /* 0x0000000f17207220 */ /* 0x000fe20000400000 */
[----:B------:R-:W-:Y:S01]  /*0b10*/  LOP3.LUT R15, R21, 0xc00, RZ, 0xc0, !PT ;  /* 0x00000c00150f7812 */ /* 0x000fe200078ec0ff */
[-CC-:B------:R-:W-:Y:S01]  /*0b20*/  FFMA R37, R14, R11.reuse, R7.reuse ;  /* 0x0000000b0e257223 */ /* 0x180fe20000000007 */
[-CC-:B------:R-:W-:Y:S01]  /*0b30*/  FFMA R19, R18, R11.reuse, R7.reuse ;  /* 0x0000000b12137223 */ /* 0x180fe20000000007 */
[-CC-:B------:R-:W-:Y:S01]  /*0b40*/  FFMA R32, R32, R11.reuse, R7.reuse ;  /* 0x0000000b20207223 */ /* 0x180fe20000000007 */
[----:B------:R-:W-:Y:S01]  /*0b50*/  FFMA R23, R22, R11, R7 ;  /* 0x0000000b16177223 */ /* 0x000fe20000000007 */
[----:B------:R-:W-:-:S02]  /*0b60*/  LOP3.LUT R7, R15, 0x100, RZ, 0xfc, !PT ;  /* 0x000001000f077812 */ /* 0x000fc400078efcff */
[----:B------:R-:W-:Y:S02]  /*0b70*/  LOP3.LUT R20, R20, R15, RZ, 0xfc, !PT ;  /* 0x0000000f14147212 */ /* 0x000fe400078efcff */
[----:B------:R-:W-:Y:S02]  /*0b80*/  LEA.HI R7, R7, UR4, RZ, 0x1a ;  /* 0x0000000407077c11 */ /* 0x000fe4000f8fd0ff */
[----:B------:R-:W-:Y:S02]  /*0b90*/  FSETP.GEU.AND P4, PT, R34, RZ, PT ;  /* 0x000000ff2200720b */ /* 0x000fe40003f8e000 */
[C---:B------:R-:W-:Y:S01]  /*0ba0*/  LOP3.LUT R11, R15.reuse, 0x200, RZ, 0xfc, !PT ;  /* 0x000002000f0b7812 */ /* 0x040fe200078efcff */
[----:B------:R-:W-:Y:S01]  /*0bb0*/  IMAD R21, R20, 0x4, R7 ;  /* 0x0000000414157824 */ /* 0x000fe200078e0207 */
[C---:B------:R-:W-:Y:S02]  /*0bc0*/  LOP3.LUT R14, R15.reuse, 0x300, RZ, 0xfc, !PT ;  /* 0x000003000f0e7812 */ /* 0x040fe400078efcff */
[----:B------:R-:W-:-:S02]  /*0bd0*/  LEA.HI R15, R15, UR4, RZ, 0x1a ;  /* 0x000000040f0f7c11 */ /* 0x000fc4000f8fd0ff */
[----:B------:R-:W-:Y:S02]  /*0be0*/  FSEL R7, R34, RZ, P4 ;  /* 0x000000ff22077208 */ /* 0x000fe40002000000 */
[----:B------:R-:W-:Y:S02]  /*0bf0*/  FSETP.GEU.AND P5, PT, R25, RZ, PT ;  /* 0x000000ff1900720b */ /* 0x000fe40003fae000 */
[----:B------:R-:W-:Y:S02]  /*0c00*/  FSETP.GEU.AND P4, PT, R17, RZ, PT ;  /* 0x000000ff1100720b */ /* 0x000fe40003f8e000 */
[----:B------:R-:W-:Y:S01]  /*0c10*/  LEA.HI R35, R14, UR4, RZ, 0x1a ;  /* 0x000000040e237c11 */ /* 0x000fe2000f8fd0ff */
[----:B------:R-:W-:Y:S01]  /*0c20*/  IMAD R14, R20, 0x4, R15 ;  /* 0x00000004140e7824 */ /* 0x000fe200078e020f */
[----:B------:R-:W-:Y:S02]  /*0c30*/  FSEL R15, R25, RZ, P5 ;  /* 0x000000ff190f7208 */ /* 0x000fe40002800000 */
[----:B------:R-:W-:-:S02]  /*0c40*/  FSEL R18, R17, RZ, P4 ;  /* 0x000000ff11127208 */ /* 0x000fc40002000000 */
[----:B------:R-:W-:Y:S02]  /*0c50*/  SHF.R.S32.HI R25, RZ, 0x1f, R26 ;  /* 0x0000001fff197819 */ /* 0x000fe4000001141a */
[----:B------:R-:W-:Y:S02]  /*0c60*/  FSETP.GEU.AND P4, PT, R9, RZ, PT ;  /* 0x000000ff0900720b */ /* 0x000fe40003f8e000 */
[----:B------:R-:W-:Y:S02]  /*0c70*/  LEA.HI R11, R11, UR4, RZ, 0x1a ;  /* 0x000000040b0b7c11 */ /* 0x000fe4000f8fd0ff */
[----:B------:R-:W-:Y:S02]  /*0c80*/  FSETP.GEU.AND P5, PT, R19, RZ, PT ;  /* 0x000000ff1300720b */ /* 0x000fe40003fae000 */
[----:B------:R-:W-:Y:S02]  /*0c90*/  LEA.HI R25, R25, R26, RZ, 0x4 ;  /* 0x0000001a19197211 */ /* 0x000fe400078f20ff */
[----:B------:R-:W-:Y:S01]  /*0ca0*/  FSEL R9, R9, RZ, P4 ;  /* 0x000000ff09097208 */ /* 0x000fe20002000000 */
[----:B------:R-:W-:Y:S01]  /*0cb0*/  IMAD R22, R20, 0x4, R11 ;  /* 0x0000000414167824 */ /* 0x000fe200078e020b */
[----:B------:R-:W-:-:S02]  /*0cc0*/  FSETP.GEU.AND P4, PT, R12, RZ, PT ;  /* 0x000000ff0c00720b */ /* 0x000fc40003f8e000 */
[----:B------:R-:W-:Y:S02]  /*0cd0*/  FSEL R11, R19, RZ, P5 ;  /* 0x000000ff130b7208 */ /* 0x000fe40002800000 */
[----:B------:R-:W-:Y:S02]  /*0ce0*/  FSETP.GEU.AND P5, PT, R27, RZ, PT ;  /* 0x000000ff1b00720b */ /* 0x000fe40003fae000 */
[----:B------:R-:W-:Y:S02]  /*0cf0*/  LOP3.LUT R17, R25, 0xfffff0, RZ, 0xc0, !PT ;  /* 0x00fffff019117812 */ /* 0x000fe400078ec0ff */
[----:B------:R-:W-:Y:S02]  /*0d00*/  FSEL R36, R12, RZ, P4 ;  /* 0x000000ff0c247208 */ /* 0x000fe40002000000 */
[----:B------:R-:W-:Y:S02]  /*0d10*/  FSETP.GEU.AND P4, PT, R13, RZ, PT ;  /* 0x000000ff0d00720b */ /* 0x000fe40003f8e000 */
[----:B------:R-:W-:Y:S01]  /*0d20*/  FSEL R19, R27, RZ, P5 ;  /* 0x000000ff1b137208 */ /* 0x000fe20002800000 */
[----:B------:R-:W-:Y:S01]  /*0d30*/  IMAD.IADD R27, R26, 0x1, -R17 ;  /* 0x000000011a1b7824 */ /* 0x000fe200078e0a11 */
[----:B------:R-:W-:-:S02]  /*0d40*/  FSEL R17, R13, RZ, P4 ;  /* 0x000000ff0d117208 */ /* 0x000fc40002000000 */
[----:B------:R-:W-:Y:S01]  /*0d50*/  SHF.R.S32.HI R13, RZ, 0x1f, R6 ;  /* 0x0000001fff0d7819 */ /* 0x000fe20000011406 */
[----:B------:R-:W-:Y:S01]  /*0d60*/  IMAD.SHL.U32 R25, R25, 0x400, RZ ;  /* 0x0000040019197824 */ /* 0x000fe200078e00ff */
[C---:B------:R-:W-:Y:S02]  /*0d70*/  FSETP.GEU.AND P4, PT, R8.reuse, RZ, PT ;  /* 0x000000ff0800720b */ /* 0x040fe40003f8e000 */
[----:B------:R-:W-:Y:S02]  /*0d80*/  LEA.HI R13, R13, R6, RZ, 0x4 ;  /* 0x000000060d0d7211 */ /* 0x000fe400078f20ff */
[----:B------:R-:W-:Y:S02]  /*0d90*/  FSEL R8, R8, RZ, P4 ;  /* 0x000000ff08087208 */ /* 0x000fe40002000000 */
[----:B------:R-:W-:Y:S02]  /*0da0*/  FSETP.GEU.AND P4, PT, R24, RZ, PT ;  /* 0x000000ff1800720b */ /* 0x000fe40003f8e000 */
[----:B------:R-:W-:Y:S01]  /*0db0*/  LOP3.LUT R12, R25, 0xffffc000, RZ, 0xc0, !PT ;  /* 0xffffc000190c7812 */ /* 0x000fe200078ec0ff */
[----:B------:R-:W-:Y:S01]  /*0dc0*/  IMAD R20, R20, 0x4, R35 ;  /* 0x0000000414147824 */ /* 0x000fe200078e0223 */
[C---:B------:R-:W-:Y:S01]  /*0dd0*/  LOP3.LUT R25, R13.reuse, 0xfffff0, RZ, 0xc0, !PT ;  /* 0x00fffff00d197812 */ /* 0x040fe200078ec0ff */
[----:B------:R-:W-:Y:S01]  /*0de0*/  IMAD.SHL.U32 R13, R13, 0x400, RZ ;  /* 0x000004000d0d7824 */ /* 0x000fe200078e00ff */
[----:B------:R-:W-:-:S02]  /*0df0*/  FSEL R35, R24, RZ, P4 ;  /* 0x000000ff18237208 */ /* 0x000fc40002000000 */
[----:B------:R-:W-:Y:S01]  /*0e00*/  FSETP.GEU.AND P4, PT, R32, RZ, PT ;  /* 0x000000ff2000720b */ /* 0x000fe20003f8e000 */
[----:B------:R-:W-:Y:S01]  /*0e10*/  IMAD.IADD R24, R6, 0x1, -R25 ;  /* 0x0000000106187824 */ /* 0x000fe200078e0a19 */
[----:B------:R-:W-:Y:S02]  /*0e20*/  LEA R27, R27, R12, 0x8 ;  /* 0x0000000c1b1b7211 */ /* 0x000fe400078e40ff */
[----:B------:R-:W-:Y:S02]  /*0e30*/  LOP3.LUT R13, R13, 0xffffc000, RZ, 0xc0, !PT ;  /* 0xffffc0000d0d7812 */ /* 0x000fe400078ec0ff */
[----:B------:R-:W-:Y:S02]  /*0e40*/  FSEL R12, R32, RZ, P4 ;  /* 0x000000ff200c7208 */ /* 0x000fe40002000000 */
[----:B------:R-:W-:Y:S01]  /*0e50*/  FSETP.GEU.AND P4, PT, R4, RZ, PT ;  /* 0x000000ff0400720b */ /* 0x000fe20003f8e000 */
[----:B------:R-:W-:Y:S01]  /*0e60*/  IMAD R24, R24, 0x100, R13 ;  /* 0x0000010018187824 */ /* 0x000fe200078e020d */
[----:B------:R-:W-:-:S02]  /*0e70*/  SHF.R.S32.HI R25, RZ, 0x1f, R16 ;  /* 0x0000001fff197819 */ /* 0x000fc40000011410 */
[----:B------:R-:W-:Y:S02]  /*0e80*/  FSEL R13, R4, RZ, P4 ;  /* 0x000000ff040d7208 */ /* 0x000fe40002000000 */
[----:B------:R-:W-:Y:S02]  /*0e90*/  FSETP.GEU.AND P4, PT, R5, RZ, PT ;  /* 0x000000ff0500720b */ /* 0x000fe40003f8e000 */
[----:B------:R-:W-:Y:S02]  /*0ea0*/  LEA.HI R25, R25, R16, RZ, 0x4 ;  /* 0x0000001019197211 */ /* 0x000fe400078f20ff */
[----:B------:R-:W-:Y:S02]  /*0eb0*/  FSEL R32, R5, RZ, P4 ;  /* 0x000000ff05207208 */ /* 0x000fe40002000000 */
[C---:B------:R-:W-:Y:S01]  /*0ec0*/  LOP3.LUT R5, R25.reuse, 0xfffff0, RZ, 0xc0, !PT ;  /* 0x00fffff019057812 */ /* 0x040fe200078ec0ff */
[----:B------:R-:W-:-:S04]  /*0ed0*/  IMAD.SHL.U32 R25, R25, 0x400, RZ ;  /* 0x0000040019197824 */ /* 0x000fc800078e00ff */
[----:B------:R-:W-:Y:S01]  /*0ee0*/  IMAD.IADD R5, R16, 0x1, -R5 ;  /* 0x0000000110057824 */ /* 0x000fe200078e0a05 */
[----:B------:R-:W-:Y:S02]  /*0ef0*/  LOP3.LUT R4, R25, 0xffffc000, RZ, 0xc0, !PT ;  /* 0xffffc00019047812 */ /* 0x000fe400078ec0ff */
[----:B------:R-:W-:-:S03]  /*0f00*/  FSETP.GEU.AND P5, PT, R37, RZ, PT ;  /* 0x000000ff2500720b */ /* 0x000fc60003fae000 */
[----:B------:R-:W-:Y:S01]  /*0f10*/  IMAD R25, R5, 0x100, R4 ;  /* 0x0000010005197824 */ /* 0x000fe200078e0204 */
[----:B------:R-:W-:Y:S02]  /*0f20*/  SHF.R.S32.HI R4, RZ, 0x1f, R33 ;  /* 0x0000001fff047819 */ /* 0x000fe40000011421 */
[----:B------:R-:W-:Y:S02]  /*0f30*/  FSEL R37, R37, RZ, P5 ;  /* 0x000000ff25257208 */ /* 0x000fe40002800000 */
[----:B------:R-:W-:Y:S02]  /*0f40*/  LEA.HI R4, R4, R33, RZ, 0x4 ;  /* 0x0000002104047211 */ /* 0x000fe400078f20ff */
[----:B------:R-:W-:Y:S02]  /*0f50*/  ISETP.LT.AND P5, PT, R6, 0x40, !P0 ;  /* 0x000000400600780c */ /* 0x000fe400047a1270 */
[C---:B------:R-:W-:Y:S01]  /*0f60*/  LOP3.LUT R6, R4.reuse, 0xfffff0, RZ, 0xc0, !PT ;  /* 0x00fffff004067812 */ /* 0x040fe200078ec0ff */
[----:B------:R-:W-:Y:S01]  /*0f70*/  IMAD.SHL.U32 R4, R4, 0x400, RZ ;  /* 0x0000040004047824 */ /* 0x000fe200078e00ff */
[----:B------:R1:W-:Y:S01]  /*0f80*/  STS [R14], R18 ;  /* 0x000000120e007388 */ /* 0x0003e20000000800 */
[----:B------:R-:W-:-:S02]  /*0f90*/  ISETP.LT.AND P6, PT, R26, 0x40, !P0 ;  /* 0x000000401a00780c */ /* 0x000fc400047c1270 */
[----:B------:R-:W-:Y:S01]  /*0fa0*/  IMAD.IADD R6, R33, 0x1, -R6 ;  /* 0x0000000121067824 */ /* 0x000fe200078e0a06 */
[----:B------:R-:W-:Y:S01]  /*0fb0*/  LOP3.LUT R5, R4, 0xffffc000, RZ, 0xc0, !PT ;  /* 0xffffc00004057812 */ /* 0x000fe200078ec0ff */
[----:B------:R-:W-:Y:S01]  /*0fc0*/  STS [R21+0x400], R15 ;  /* 0x0004000f15007388 */ /* 0x000fe20000000800 */
[----:B-1----:R-:W-:-:S03]  /*0fd0*/  VIADD R18, R29, 0x2000 ;  /* 0x000020001d127836 */ /* 0x002fc60000000000 */
[----:B------:R1:W-:Y:S01]  /*0fe0*/  STS [R22+0x800], R7 ;  /* 0x0008000716007388 */ /* 0x0003e20000000800 */
[----:B------:R-:W-:Y:S02]  /*0ff0*/  IMAD R26, R6, 0x100, R5 ;  /* 0x00000100061a7824 */ /* 0x000fe400078e0205 */
[----:B------:R-:W-:Y:S01]  /*1000*/  IMAD.IADD R41, R18, 0x1, R27 ;  /* 0x0000000112297824 */ /* 0x000fe200078e021b */
[----:B------:R-:W-:Y:S01]  /*1010*/  STS [R20+0xc00], R37 ;  /* 0x000c002514007388 */ /* 0x000fe20000000800 */
[----:B------:R-:W-:Y:S02]  /*1020*/  CS2R R4, SRZ ;  /* 0x0000000000047805 */ /* 0x000fe4000001ff00 */
[----:B------:R-:W-:Y:S01]  /*1030*/  FSETP.GEU.AND P4, PT, R10, RZ, PT ;  /* 0x000000ff0a00720b */ /* 0x000fe20003f8e000 */
[----:B------:R0:W-:Y:S01]  /*1040*/  STS [R14+0x100], R36 ;  /* 0x000100240e007388 */ /* 0x0001e20000000800 */
[----:B-1----:R-:W-:-:S03]  /*1050*/  CS2R R6, SRZ ;  /* 0x0000000000067805 */ /* 0x002fc6000001ff00 */
[----:B------:R-:W-:Y:S01]  /*1060*/  STS [R21+0x500], R19 ;  /* 0x0005001315007388 */ /* 0x000fe20000000800 */
[----:B------:R-:W-:-:S03]  /*1070*/  IMAD.IADD R15, R18, 0x1, R24 ;  /* 0x00000001120f7824 */ /* 0x000fc600078e0218 */
[----:B------:R-:W-:Y:S01]  /*1080*/  STS [R22+0x900], R9 ;  /* 0x0009000916007388 */ /* 0x000fe20000000800 */
[----:B0-----:R-:W-:-:S03]  /*1090*/  IMAD.WIDE R36, R41, 0x4, R38 ;  /* 0x0000000429247825 */ /* 0x001fc600078e0226 */
[----:B------:R0:W-:Y:S01]  /*10a0*/  STS [R20+0xd00], R11 ;  /* 0x000d000b14007388 */ /* 0x0001e20000000800 */
[----:B------:R-:W-:-:S03]  /*10b0*/  FSEL R34, R10, RZ, P4 ;  /* 0x000000ff0a227208 */ /* 0x000fc60002000000 */
[----:B------:R-:W-:Y:S04]  /*10c0*/  STS [R14+0x200], R17 ;  /* 0x000200110e007388 */ /* 0x000fe80000000800 */
[----:B------:R1:W2:Y:S01]  /*10d0*/  @P6 LDG.E.EL.128 R4, desc[UR6][R36.64] ;  /* 0x0000000624046981 */ /* 0x0002a2000c2e1d00 */
[----:B0-----:R-:W-:-:S03]  /*10e0*/  CS2R R10, SRZ ;  /* 0x00000000000a7805 */ /* 0x001fc6000001ff00 */
[----:B------:R0:W-:Y:S01]  /*10f0*/  STS [R21+0x600], R8 ;  /* 0x0006000815007388 */ /* 0x0001e20000000800 */
[----:B-1----:R-:W-:Y:S01]  /*1100*/  IMAD.WIDE R36, R15, 0x4, R38 ;  /* 0x000000040f247825 */ /* 0x002fe200078e0226 */
[----:B0-----:R-:W-:-:S06]  /*1110*/  CS2R R8, SRZ ;  /* 0x0000000000087805 */ /* 0x001fcc000001ff00 */
[----:B------:R-:W3:Y:S01]  /*1120*/  @P5 LDG.E.EL.128 R8, desc[UR6][R36.64] ;  /* 0x0000000624085981 */ /* 0x000ee2000c2e1d00 */
[----:B------:R-:W-:-:S04]  /*1130*/  FSETP.GEU.AND P4, PT, R23, RZ, PT ;  /* 0x000000ff1700720b */ /* 0x000fc80003f8e000 */
[----:B------:R-:W-:Y:S02]  /*1140*/  FSEL R23, R23, RZ, P4 ;  /* 0x000000ff17177208 */ /* 0x000fe40002000000 */
[----:B------:R-:W-:Y:S01]  /*1150*/  ISETP.LT.AND P4, PT, R16, 0x40, !P0 ;  /* 0x000000401000780c */ /* 0x000fe20004781270 */
[----:B------:R-:W-:Y:S01]  /*1160*/  STS [R22+0xa00], R35 ;  /* 0x000a002316007388 */ /* 0x000fe20000000800 */
[----:B------:R-:W-:-:S03]  /*1170*/  IADD3 R17, R18, R25, RZ ;  /* 0x0000001912117210 */ /* 0x000fc60007ffe0ff */
[----:B------:R-:W-:Y:S02]  /*1180*/  STS [R20+0xe00], R12 ;  /* 0x000e000c14007388 */ /* 0x000fe40000000800 */
[----:B------:R-:W-:Y:S02]  /*1190*/  IMAD.WIDE R16, R17, 0x4, R38 ;  /* 0x0000000411107825 */ /* 0x000fe400078e0226 */
[----:B------:R0:W-:Y:S01]  /*11a0*/  STS [R14+0x300], R13 ;  /* 0x0003000d0e007388 */ /* 0x0001e20000000800 */
[----:B------:R-:W-:Y:S02]  /*11b0*/  ISETP.LT.AND P0, PT, R33, 0x40, !P0 ;  /* 0x000000402100780c */ /* 0x000fe40004701270 */
[----:B0-----:R-:W-:Y:S02]  /*11c0*/  CS2R R12, SRZ ;  /* 0x00000000000c7805 */ /* 0x001fe4000001ff00 */
[----:B------:R-:W-:Y:S01]  /*11d0*/  CS2R R14, SRZ ;  /* 0x00000000000e7805 */ /* 0x000fe2000001ff00 */
[----:B------:R-:W-:-:S05]  /*11e0*/  IMAD.IADD R19, R18, 0x1, R26 ;  /* 0x0000000112137824 */ /* 0x000fca00078e021a */
[----:B------:R0:W4:Y:S01]  /*11f0*/  @P4 LDG.E.EL.128 R12, desc[UR6][R16.64] ;  /* 0x00000006100c4981 */ /* 0x000122000c2e1d00 */
[----:B------:R-:W-:Y:S01]  /*1200*/  IMAD.WIDE R38, R19, 0x4, R38 ;  /* 0x0000000413267825 */ /* 0x000fe200078e0226 */
[----:B------:R-:W-:Y:S02]  /*1210*/  CS2R R18, SRZ ;  /* 0x0000000000127805 */ /* 0x000fe4000001ff00 */
[----:B0-----:R-:W-:-:S06]  /*1220*/  CS2R R16, SRZ ;  /* 0x0000000000107805 */ /* 0x001fcc000001ff00 */
[----:B------:R0:W5:Y:S04]  /*1230*/  @P0 LDG.E.EL.128 R16, desc[UR6][R38.64] ;  /* 0x0000000626100981 */ /* 0x000168000c2e1d00 */
[----:B------:R1:W-:Y:S01]  /*1240*/  STS [R21+0x700], R32 ;  /* 0x0007002015007388 */ /* 0x0003e20000000800 */
[----:B------:R-:W-:-:S03]  /*1250*/  IMAD.SHL.U32 R36, R31, 0x4, RZ ;  /* 0x000000041f247824 */ /* 0x000fc600078e00ff */
[----:B------:R0:W-:Y:S04]  /*1260*/  STS [R22+0xb00], R34 ;  /* 0x000b002216007388 */ /* 0x0001e80000000800 */
[----:B------:R-:W-:Y:S01]  /*1270*/  STS [R20+0xf00], R23 ;  /* 0x000f001714007388 */ /* 0x000fe20000000800 */
[----:B------:R-:W-:-:S04]  /*1280*/  SHF.R.U32.HI R33, RZ, 0x8, R36 ;  /* 0x00000008ff217819 */ /* 0x000fc80000011624 */
[----:B------:R-:W-:Y:S02]  /*1290*/  SGXT.U32 R33, R33, 0x2 ;  /* 0x000000022121781a */ /* 0x000fe40000000000 */
[----:B-1----:R-:W-:Y:S02]  /*12a0*/  LOP3.LUT R32, R36, 0x3fc, RZ, 0xc0, !PT ;  /* 0x000003fc24207812 */ /* 0x002fe400078ec0ff */
[----:B------:R-:W-:Y:S02]  /*12b0*/  LEA R37, R33, UR4, 0x2 ;  /* 0x0000000421257c11 */ /* 0x000fe4000f8e10ff */
[----:B------:R-:W-:-:S03]  /*12c0*/  LOP3.LUT R35, R33, 0x3fc, R36, 0xf8, !PT ;  /* 0x000003fc21237812 */ /* 0x000fc600078ef824 */
[----:B------:R-:W-:Y:S01]  /*12d0*/  IMAD R40, R32, 0x4, R37 ;  /* 0x0000000420287824 */ /* 0x000fe200078e0225 */
[----:B------:R-:W-:Y:S01]  /*12e0*/  BAR.SYNC.DEFER_BLOCKING 0x0 ;  /* 0x0000000000007b1d */ /* 0x000fe20000010000 */
[----:B------:R-:W-:-:S07]  /*12f0*/  LEA R33, R35, UR4, 0x2 ;  /* 0x0000000423217c11 */ /* 0x000fce000f8e10ff */
[----:B------:R-:W0:Y:S01]  /*1300*/  LDC.64 R36, c[0x0][0x240] ;  /* 0x00009000ff247b82 */ /* 0x000e220000000a00 */
[----:B------:R1:W-:Y:S04]  /*1310*/  LDS R20, [R33] ;  /* 0x0000000021147984 */ /* 0x0003e80000000800 */
[----:B------:R-:W-:Y:S04]  /*1320*/  LDS R21, [R40+0x4] ;  /* 0x0000040028157984 */ /* 0x000fe80000000800 */
[----:B------:R-:W-:Y:S04]  /*1330*/  LDS R22, [R40+0x8] ;  /* 0x0000080028167984 */ /* 0x000fe80000000800 */
[----:B------:R-:W1:Y:S01]  /*1340*/  LDS R23, [R40+0xc] ;  /* 0x00000c0028177984 */ /* 0x000e620000000800 */
[----:B------:R-:W-:-:S04]  /*1350*/  IMAD.IADD R35, R29, 0x1, R27 ;  /* 0x000000011d237824 */ /* 0x000fc800078e021b */
[----:B0-----:R-:W-:-:S04]  /*1360*/  IMAD.WIDE R34, R35, 0x4, R36 ;  /* 0x0000000423227825 */ /* 0x001fc800078e0224 */
[----:B-1----:R-:W-:Y:S01]  /*1370*/  IMAD.IADD R33, R29, 0x1, R24 ;  /* 0x000000011d217824 */ /* 0x002fe200078e0218 */
[----:B------:R0:W-:Y:S01]  /*1380*/  @P6 STG.E.128 desc[UR6][R34.64], R20 ;  /* 0x0000001422006986 */ /* 0x0001e2000c101d06 */
[----:B------:R-:W-:Y:S02]  /*1390*/  ISETP.NE.AND P6, PT, R30, RZ, PT ;  /* 0x000000ff1e00720c */ /* 0x000fe40003fc5270 */
[----:B------:R-:W-:-:S04]  /*13a0*/  LOP3.LUT R30, R32, 0x400, RZ, 0xfc, !PT ;  /* 0x00000400201e7812 */ /* 0x000fc800078efcff */
[----:B------:R-:W-:-:S04]  /*13b0*/  SHF.R.U32.HI R27, RZ, 0x6, R30 ;  /* 0x00000006ff1b7819 */ /* 0x000fc8000001161e */
[----:B------:R-:W-:-:S05]  /*13c0*/  LOP3.LUT R27, R27, 0x1c, RZ, 0xc0, !PT ;  /* 0x0000001c1b1b7812 */ /* 0x000fca00078ec0ff */
[----:B------:R-:W-:-:S04]  /*13d0*/  VIADD R27, R27, UR4 ;  /* 0x000000041b1b7c36 */ /* 0x000fc80008000000 */
[----:B------:R-:W-:Y:S02]  /*13e0*/  IMAD R27, R32, 0x4, R27 ;  /* 0x00000004201b7824 */ /* 0x000fe400078e021b */
[C---:B0-----:R-:W-:Y:S02]  /*13f0*/  IMAD.IADD R34, R29.reuse, 0x1, R25 ;  /* 0x000000011d227824 */ /* 0x041fe400078e0219 */
[----:B------:R-:W-:Y:S01]  /*1400*/  IMAD.IADD R35, R29, 0x1, R26 ;  /* 0x000000011d237824 */ /* 0x000fe200078e021a */
[----:B------:R-:W-:Y:S04]  /*1410*/  LDS R24, [R27+0x1000] ;  /* 0x001000001b187984 */ /* 0x000fe80000000800 */
[----:B------:R-:W-:Y:S04]  /*1420*/  LDS R25, [R27+0x1004] ;  /* 0x001004001b197984 */ /* 0x000fe80000000800 */
[----:B------:R-:W-:Y:S04]  /*1430*/  LDS R26, [R27+0x1008] ;  /* 0x001008001b1a7984 */ /* 0x000fe80000000800 */
[----:B------:R-:W0:Y:S01]  /*1440*/  LDS R27, [R27+0x100c] ;  /* 0x00100c001b1b7984 */ /* 0x000e220000000800 */
[----:B------:R-:W-:-:S04]  /*1450*/  IMAD.WIDE R38, R34, 0x4, R36 ;  /* 0x0000000422267825 */ /* 0x000fc800078e0224 */
[----:B--2---:R-:W-:Y:S01]  /*1460*/  FADD R29, R20, R4 ;  /* 0x00000004141d7221 */ /* 0x004fe20000000000 */
[----:B------:R-:W-:Y:S01]  /*1470*/  FADD R21, R21, R5 ;  /* 0x0000000515157221 */ /* 0x000fe20000000000 */
[----:B------:R-:W-:Y:S01]  /*1480*/  IMAD.WIDE R4, R33, 0x4, R36 ;  /* 0x0000000421047825 */ /* 0x000fe200078e0224 */
[C---:B------:R-:W-:Y:S02]  /*1490*/  LOP3.LUT R33, R32.reuse, 0x800, RZ, 0xfc, !PT ;  /* 0x0000080020217812 */ /* 0x040fe400078efcff */
[----:B------:R-:W-:Y:S01]  /*14a0*/  LOP3.LUT R20, R32, 0xc00, RZ, 0xfc, !PT ;  /* 0x00000c0020147812 */ /* 0x000fe200078efcff */
[----:B------:R-:W-:Y:S01]  /*14b0*/  FADD R22, R22, R6 ;  /* 0x0000000616167221 */ /* 0x000fe20000000000 */
[----:B0-----:R3:W-:Y:S01]  /*14c0*/  @P5 STG.E.128 desc[UR6][R4.64], R24 ;  /* 0x0000001804005986 */ /* 0x0017e2000c101d06 */
[----:B------:R-:W-:-:S04]  /*14d0*/  SHF.R.U32.HI R6, RZ, 0x6, R33 ;  /* 0x00000006ff067819 */ /* 0x000fc80000011621 */
[----:B------:R-:W-:Y:S01]  /*14e0*/  LOP3.LUT R6, R6, 0x2c, RZ, 0xc0, !PT ;  /* 0x0000002c06067812 */ /* 0x000fe200078ec0ff */
[----:B------:R-:W-:Y:S01]  /*14f0*/  FADD R23, R23, R7 ;  /* 0x0000000717177221 */ /* 0x000fe20000000000 */
[----:B---3--:R-:W-:Y:S01]  /*1500*/  FADD R24, R24, R8 ;  /* 0x0000000818187221 */ /* 0x008fe20000000000 */
[----:B------:R-:W-:-:S04]  /*1510*/  SHF.R.U32.HI R8, RZ, 0x6, R20 ;  /* 0x00000006ff087819 */ /* 0x000fc80000011614 */
[----:B------:R-:W-:Y:S01]  /*1520*/  LOP3.LUT R8, R8, 0x3c, RZ, 0xc0, !PT ;  /* 0x0000003c08087812 */ /* 0x000fe200078ec0ff */
[----:B------:R-:W-:Y:S02]  /*1530*/  VIADD R7, R6, UR4 ;  /* 0x0000000406077c36 */ /* 0x000fe40008000000 */
[----:B------:R-:W-:Y:S02]  /*1540*/  FADD R25, R25, R9 ;  /* 0x0000000919197221 */ /* 0x000fe40000000000 */
[----:B------:R-:W-:Y:S02]  /*1550*/  VIADD R9, R8, UR4 ;  /* 0x0000000408097c36 */ /* 0x000fe40008000000 */
[----:B------:R-:W-:-:S03]  /*1560*/  IMAD R7, R32, 0x4, R7 ;  /* 0x0000000420077824 */ /* 0x000fc600078e0207 */
[----:B------:R-:W-:Y:S01]  /*1570*/  LEA R34, R32, R9, 0x2 ;  /* 0x0000000920227211 */ /* 0x000fe200078e10ff */
[----:B------:R-:W-:Y:S01]  /*1580*/  FADD R26, R26, R10 ;  /* 0x0000000a1a1a7221 */ /* 0x000fe20000000000 */
[----:B------:R-:W4:Y:S01]  /*1590*/  LDS R4, [R7+0x2000] ;  /* 0x0020000007047984 */ /* 0x000f220000000800 */
[----:B------:R-:W-:-:S03]  /*15a0*/  FADD R27, R27, R11 ;  /* 0x0000000b1b1b7221 */ /* 0x000fc60000000000 */
[----:B------:R-:W-:Y:S04]  /*15b0*/  LDS R5, [R7+0x2004] ;  /* 0x0020040007057984 */ /* 0x000fe80000000800 */
[----:B------:R-:W-:Y:S04]  /*15c0*/  LDS R6, [R7+0x2008] ;  /* 0x0020080007067984 */ /* 0x000fe80000000800 */
[----:B------:R-:W0:Y:S04]  /*15d0*/  LDS R7, [R7+0x200c] ;  /* 0x00200c0007077984 */ /* 0x000e280000000800 */
[----:B------:R-:W-:Y:S04]  /*15e0*/  LDS R8, [R34+0x3000] ;  /* 0x0030000022087984 */ /* 0x000fe80000000800 */
[----:B------:R-:W-:Y:S04]  /*15f0*/  LDS R9, [R34+0x3004] ;  /* 0x0030040022097984 */ /* 0x000fe80000000800 */
[----:B------:R-:W-:Y:S04]  /*1600*/  LDS R10, [R34+0x3008] ;  /* 0x00300800220a7984 */ /* 0x000fe80000000800 */
[----:B------:R-:W1:Y:S01]  /*1610*/  LDS R11, [R34+0x300c] ;  /* 0x00300c00220b7984 */ /* 0x000e620000000800 */
[----:B------:R-:W-:Y:S01]  /*1620*/  IMAD.WIDE R36, R35, 0x4, R36 ;  /* 0x0000000423247825 */ /* 0x000fe200078e0224 */
[----:B------:R-:W-:-:S04]  /*1630*/  SHF.R.U32.HI R35, RZ, 0x6, R31 ;  /* 0x00000006ff237819 */ /* 0x000fc8000001161f */
[----:B------:R-:W-:Y:S01]  /*1640*/  SGXT.U32 R35, R35, 0x2 ;  /* 0x000000022323781a */ /* 0x000fe20000000000 */
[----:B----4-:R-:W-:Y:S01]  /*1650*/  FADD R12, R4, R12 ;  /* 0x0000000c040c7221 */ /* 0x010fe20000000000 */
[----:B0-----:R0:W-:Y:S04]  /*1660*/  @P4 STG.E.128 desc[UR6][R38.64], R4 ;  /* 0x0000000426004986 */ /* 0x0011e8000c101d06 */
[----:B-1----:R1:W-:Y:S01]  /*1670*/  @P0 STG.E.128 desc[UR6][R36.64], R8 ;  /* 0x0000000824000986 */ /* 0x0023e2000c101d06 */
[----:B0-----:R-:W-:-:S05]  /*1680*/  IMAD.SHL.U32 R4, R31, 0x40, RZ ;  /* 0x000000401f047824 */ /* 0x001fca00078e00ff */
[----:B------:R-:W-:-:S04]  /*1690*/  LOP3.LUT R4, R4, 0xfc0, RZ, 0xc0, !PT ;  /* 0x00000fc004047812 */ /* 0x000fc800078ec0ff */
[----:B------:R-:W-:Y:S01]  /*16a0*/  LOP3.LUT R38, R35, R4, RZ, 0xfc, !PT ;  /* 0x0000000423267212 */ /* 0x000fe200078efcff */
[----:B------:R-:W-:Y:S02]  /*16b0*/  VIADD R35, R4, UR4 ;  /* 0x0000000404237c36 */ /* 0x000fe40008000000 */
[----:B------:R-:W-:Y:S01]  /*16c0*/  FADD R15, R7, R15 ;  /* 0x0000000f070f7221 */ /* 0x000fe20000000000 */
[----:B------:R-:W-:Y:S01]  /*16d0*/  FADD R13, R5, R13 ;  /* 0x0000000d050d7221 */ /* 0x000fe20000000000 */
[----:B-----5:R-:W-:Y:S01]  /*16e0*/  FADD R7, R8, R16 ;  /* 0x0000001008077221 */ /* 0x020fe20000000000 */
[----:B------:R-:W-:Y:S01]  /*16f0*/  IMAD R38, R38, 0x4, R35 ;  /* 0x0000000426267824 */ /* 0x000fe200078e0223 */
[----:B------:R-:W-:Y:S01]  /*1700*/  BAR.SYNC.DEFER_BLOCKING 0x0 ;  /* 0x0000000000007b1d */ /* 0x000fe20000010000 */
[----:B------:R-:W-:Y:S01]  /*1710*/  FADD R35, R6, R14 ;  /* 0x0000000e06237221 */ /* 0x000fe20000000000 */
[----:B------:R-:W-:Y:S01]  /*1720*/  FADD R17, R9, R17 ;  /* 0x0000001109117221 */ /* 0x000fe20000000000 */
[----:B-1----:R-:W-:Y:S01]  /*1730*/  FADD R37, R10, R18 ;  /* 0x000000120a257221 */ /* 0x002fe20000000000 */
[----:B------:R-:W-:Y:S01]  /*1740*/  FADD R39, R11, R19 ;  /* 0x000000130b277221 */ /* 0x000fe20000000000 */
[----:B------:R-:W-:-:S02]  /*1750*/  LOP3.LUT R31, R31, 0xfc, RZ, 0xc0, !PT ;  /* 0x000000fc1f1f7812 */ /* 0x000fc400078ec0ff */
[----:B------:R-:W-:Y:S02]  /*1760*/  LOP3.LUT R30, R30, 0x7f0, RZ, 0xc0, !PT ;  /* 0x000007f01e1e7812 */ /* 0x000fe400078ec0ff */
[----:B------:R-:W-:Y:S01]  /*1770*/  LOP3.LUT R33, R33, 0xbf0, RZ, 0xc0, !PT ;  /* 0x00000bf021217812 */ /* 0x000fe200078ec0ff */
[----:B------:R-:W-:Y:S04]  /*1780*/  STS [R38], R29 ;  /* 0x0000001d26007388 */ /* 0x000fe80000000800 */
[----:B------:R-:W-:Y:S04]  /*1790*/  STS [R38+0x50], R21 ;  /* 0x0000501526007388 */ /* 0x000fe80000000800 */
        /* <DEDUP_REMOVED lines=11> */
[----:B------:R0:W-:Y:S04]  /*1850*/  STS [R38+0x80], R17 ;  /* 0x0000801126007388 */ /* 0x0001e80000000800 */
[----:B------:R-:W-:Y:S04]  /*1860*/  STS [R38+0xd0], R37 ;  /* 0x0000d02526007388 */ /* 0x000fe80000000800 */
[----:B------:R-:W-:Y:S01]  /*1870*/  STS [R38+0x120], R39 ;  /* 0x0001202726007388 */ /* 0x000fe20000000800 */
[----:B------:R-:W-:Y:S01]  /*1880*/  LEA R31, R31, UR4, 0x2 ;  /* 0x000000041f1f7c11 */ /* 0x000fe2000f8e10ff */
[----:B------:R-:W-:Y:S01]  /*1890*/  VIADD R5, R30, UR4 ;  /* 0x000000041e057c36 */ /* 0x000fe20008000000 */
[----:B0-----:R-:W0:Y:S01]  /*18a0*/  LDC.64 R16, c[0x0][0x248] ;  /* 0x00009200ff107b82 */ /* 0x001e220000000a00 */
[----:B------:R-:W-:-:S02]  /*18b0*/  VIADD R33, R33, UR4 ;  /* 0x0000000421217c36 */ /* 0x000fc40008000000 */
[C---:B------:R-:W-:Y:S02]  /*18c0*/  IMAD R4, R32.reuse, 0x4, R31 ;  /* 0x0000000420047824 */ /* 0x040fe400078e021f */
[----:B------:R-:W-:-:S03]  /*18d0*/  IMAD R8, R32, 0x4, R5 ;  /* 0x0000000420087824 */ /* 0x000fc600078e0205 */
[----:B------:R-:W-:Y:S01]  /*18e0*/  BAR.SYNC.DEFER_BLOCKING 0x0 ;  /* 0x0000000000007b1d */ /* 0x000fe20000010000 */
[----:B------:R-:W-:-:S05]  /*18f0*/  IMAD R12, R32, 0x4, R33 ;  /* 0x00000004200c7824 */ /* 0x000fca00078e0221 */
[----:B------:R-:W1:Y:S04]  /*1900*/  LDS.128 R4, [R4] ;  /* 0x0000000004047984 */ /* 0x000e680000000c00 */
[----:B------:R-:W2:Y:S04]  /*1910*/  LDS.128 R8, [R8+0x1000] ;  /* 0x0010000008087984 */ /* 0x000ea80000000c00 */
[----:B------:R-:W3:Y:S01]  /*1920*/  LDS.128 R12, [R12+0x2000] ;  /* 0x002000000c0c7984 */ /* 0x000ee20000000c00 */
[----:B0-----:R-:W-:Y:S01]  /*1930*/  IMAD.WIDE R28, R28, 0x4, R16 ;  /* 0x000000041c1c7825 */ /* 0x001fe200078e0210 */
[----:B------:R-:W-:-:S03]  /*1940*/  LOP3.LUT R20, R20, 0xff0, RZ, 0xc0, !PT ;  /* 0x00000ff014147812 */ /* 0x000fc600078ec0ff */
[----:B------:R-:W-:-:S04]  /*1950*/  IMAD.WIDE R18, R3, 0x4, R16 ;  /* 0x0000000403127825 */ /* 0x000fc800078e0210 */
[----:B------:R-:W-:-:S04]  /*1960*/  IMAD.WIDE R2, R2, 0x4, R16 ;  /* 0x0000000402027825 */ /* 0x000fc800078e0210 */
[----:B------:R-:W-:-:S04]  /*1970*/  VIADD R21, R20, UR4 ;  /* 0x0000000414157c36 */ /* 0x000fc80008000000 */
[----:B------:R-:W-:Y:S01]  /*1980*/  IMAD R21, R32, 0x4, R21 ;  /* 0x0000000420157824 */ /* 0x000fe200078e0215 */
[----:B-1----:R0:W-:Y:S04]  /*1990*/  @P6 STG.E.128 desc[UR6][R28.64], R4 ;  /* 0x000000041c006986 */ /* 0x0021e8000c101d06 */
[----:B--2---:R0:W-:Y:S04]  /*19a0*/  @P3 STG.E.128 desc[UR6][R18.64], R8 ;  /* 0x0000000812003986 */ /* 0x0041e8000c101d06 */
[----:B---3--:R0:W-:Y:S02]  /*19b0*/  @P2 STG.E.128 desc[UR6][R2.64], R12 ;  /* 0x0000000c02002986 */ /* 0x0081e4000c101d06 */
[----:B0-----:R-:W-:Y:S05]  /*19c0*/  @!P1 EXIT ;  /* 0x000000000000994d */ /* 0x001fea0003800000 */
[----:B------:R-:W0:Y:S01]  /*19d0*/  LDS.128 R20, [R21+0x3000] ;  /* 0x0030000015147984 */ /* 0x000e220000000c00 */
[----:B------:R-:W-:-:S05]  /*19e0*/  IMAD.WIDE R16, R0, 0x4, R16 ;  /* 0x0000000400107825 */ /* 0x000fca00078e0210 */
[----:B0-----:R-:W-:Y:S01]  /*19f0*/  STG.E.128 desc[UR6][R16.64], R20 ;  /* 0x0000001410007986 */ /* 0x001fe2000c101d06 */
[----:B------:R-:W-:Y:S05]  /*1a00*/  EXIT ;  /* 0x000000000000794d */ /* 0x000fea0003800000 */
.L_x_0:
[----:B------:R-:W-:-:S00]  /*1a10*/  BRA `(.L_x_0) ;  /* 0xfffffffc00fc7947 */ /* 0x000fc0000383ffff */
[----:B------:R-:W-:-:S00]  /*1a20*/  NOP ;  /* 0x0000000000007918 */ /* 0x000fc00000000000 */
        /* <DEDUP_REMOVED lines=13> */
.L_x_1:


//--------------------- .nv.global.init           --------------------------
	.section	.nv.global.init,"aw",@progbits
.nv.global.init:
	.type		_$_str,@object
	.size		_$_str,(_$_str_$_2 - _$_str)
_$_str:
        /*0000*/ 	.byte	0x5f, 0x5f, 0x43, 0x55, 0x44, 0x41, 0x5f, 0x46, 0x54, 0x5a, 0x00
	.type		_$_str_$_2,@object
	.size		_$_str_$_2,(.L_1 - _$_str_$_2)
_$_str_$_2:
        /*000b*/ 	.byte	0x5f, 0x5f, 0x43, 0x55, 0x44, 0x41, 0x5f, 0x50, 0x52, 0x45, 0x43, 0x5f, 0x53, 0x51, 0x52, 0x54
        /*001b*/ 	.byte	0x00
.L_1:


//--------------------- .nv.shared.triton_poi_fused__native_batch_norm_legit_no_training_add_relu_10 --------------------------
	.section	.nv.shared.triton_poi_fused__native_batch_norm_legit_no_training_add_relu_10,"aw",@nobits
	.sectionflags	@""
	.align	16
	.zero		1024


//--------------------- .nv.constant0.triton_poi_fused__native_batch_norm_legit_no_training_add_relu_10 --------------------------
	.section	.nv.constant0.triton_poi_fused__native_batch_norm_legit_no_training_add_relu_10,"a",@progbits
	.sectionflags	@""
	.align	4
.nv.constant0.triton_poi_fused__native_batch_norm_legit_no_training_add_relu_10:
	.zero		600
